//
// Generated by NVIDIA NVVM Compiler
//
// Compiler Build ID: CL-36424714
// Cuda compilation tools, release 13.0, V13.0.88
// Based on NVVM 20.0.0
//

.version 9.0
.target sm_100
.address_size 64

	// .globl	_Z10calcularPiPf
.func  (.param .b64 func_retval0) __internal_accurate_pow
(
	.param .b64 __internal_accurate_pow_param_0
)
;

.visible .entry _Z10calcularPiPf(
	.param .u64 .ptr .align 1 _Z10calcularPiPf_param_0
)
{
	.reg .pred 	%p<4>;
	.reg .b32 	%r<12>;
	.reg .b32 	%f<2>;
	.reg .b64 	%rd<8>;
	.reg .b64 	%fd<11>;

	ld.param.u64 	%rd1, [_Z10calcularPiPf_param_0];
	cvta.to.global.u64 	%rd2, %rd1;
	mov.u32 	%r1, %tid.x;
	mov.u32 	%r2, %ctaid.x;
	mov.u32 	%r3, %ntid.x;
	mad.lo.s32 	%r4, %r2, %r3, %r1;
	cvt.rn.f64.u32 	%fd1, %r4;
	mov.f64 	%fd2, 0dBFF0000000000000;
	{
	.reg .b32 %temp; 
	mov.b64 	{%temp, %r5}, %fd2;
	}
	{
	.reg .b32 %temp; 
	mov.b64 	{%temp, %r6}, %fd1;
	}
	shr.u32 	%r7, %r6, 20;
	and.b32  	%r8, %r7, 2047;
	add.s32 	%r9, %r8, -1012;
	mov.b64 	%rd3, %fd1;
	shl.b64 	%rd4, %rd3, %r9;
	setp.eq.s64 	%p1, %rd4, -9223372036854775808;
	{ // callseq 0, 0
	.param .b64 param0;
	st.param.f64 	[param0], %fd1;
	.param .b64 retval0;
	call.uni (retval0), 
	__internal_accurate_pow, 
	(
	param0
	);
	ld.param.f64 	%fd3, [retval0];
	} // callseq 0
	setp.lt.s32 	%p2, %r5, 0;
	neg.f64 	%fd5, %fd3;
	selp.f64 	%fd6, %fd5, %fd3, %p1;
	selp.f64 	%fd7, %fd6, %fd3, %p2;
	setp.eq.s32 	%p3, %r4, 0;
	selp.f64 	%fd8, 0d3FF0000000000000, %fd7, %p3;
	shl.b32 	%r10, %r4, 1;
	or.b32  	%r11, %r10, 1;
	cvt.rn.f64.u32 	%fd9, %r11;
	div.rn.f64 	%fd10, %fd8, %fd9;
	cvt.rn.f32.f64 	%f1, %fd10;
	mul.wide.u32 	%rd6, %r4, 4;
	add.s64 	%rd7, %rd2, %rd6;
	st.global.f32 	[%rd7], %f1;
	ret;

}
.func  (.param .b64 func_retval0) __internal_accurate_pow(
	.param .b64 __internal_accurate_pow_param_0
)
{
	.reg .pred 	%p<8>;
	.reg .b32 	%r<46>;
	.reg .b32 	%f<3>;
	.reg .b64 	%fd<109>;

	ld.param.f64 	%fd10, [__internal_accurate_pow_param_0];
	mov.f64 	%fd11, 0d3FF0000000000000;
	{
	.reg .b32 %temp; 
	mov.b64 	{%temp, %r8}, %fd11;
	}
	{
	.reg .b32 %temp; 
	mov.b64 	{%r9, %temp}, %fd11;
	}
	shr.u32 	%r10, %r8, 20;
	setp.lt.u32 	%p1, %r8, 1048576;
	mov.f64 	%fd12, 0d4350000000000000;
	{
	.reg .b32 %temp; 
	mov.b64 	{%temp, %r11}, %fd12;
	}
	{
	.reg .b32 %temp; 
	mov.b64 	{%r12, %temp}, %fd12;
	}
	shr.u32 	%r13, %r11, 20;
	add.s32 	%r14, %r13, -54;
	selp.b32 	%r15, %r12, %r9, %p1;
	selp.b32 	%r16, %r11, %r8, %p1;
	selp.b32 	%r1, %r14, %r10, %p1;
	add.s32 	%r45, %r1, -1023;
	and.b32  	%r17, %r16, -2146435073;
	or.b32  	%r18, %r17, 1072693248;
	mov.b64 	%fd107, {%r15, %r18};
	setp.lt.u32 	%p2, %r18, 1073127583;
	@%p2 bra 	$L__BB1_2;
	{
	.reg .b32 %temp; 
	mov.b64 	{%r19, %temp}, %fd107;
	}
	{
	.reg .b32 %temp; 
	mov.b64 	{%temp, %r20}, %fd107;
	}
	add.s32 	%r21, %r20, -1048576;
	mov.b64 	%fd107, {%r19, %r21};
	add.s32 	%r45, %r1, -1022;
$L__BB1_2:
	add.f64 	%fd13, %fd107, 0dBFF0000000000000;
	add.f64 	%fd14, %fd107, 0d3FF0000000000000;
	rcp.approx.ftz.f64 	%fd15, %fd14;
	neg.f64 	%fd16, %fd14;
	fma.rn.f64 	%fd17, %fd16, %fd15, 0d3FF0000000000000;
	fma.rn.f64 	%fd18, %fd17, %fd17, %fd17;
	fma.rn.f64 	%fd19, %fd18, %fd15, %fd15;
	mul.f64 	%fd20, %fd13, %fd19;
	fma.rn.f64 	%fd21, %fd13, %fd19, %fd20;
	mul.f64 	%fd22, %fd21, %fd21;
	fma.rn.f64 	%fd23, %fd22, 0d3EB0F5FF7D2CAFE2, 0d3ED0F5D241AD3B5A;
	fma.rn.f64 	%fd24, %fd23, %fd22, 0d3EF3B20A75488A3F;
	fma.rn.f64 	%fd25, %fd24, %fd22, 0d3F1745CDE4FAECD5;
	fma.rn.f64 	%fd26, %fd25, %fd22, 0d3F3C71C7258A578B;
	fma.rn.f64 	%fd27, %fd26, %fd22, 0d3F6249249242B910;
	fma.rn.f64 	%fd28, %fd27, %fd22, 0d3F89999999999DFB;
	sub.f64 	%fd29, %fd13, %fd21;
	add.f64 	%fd30, %fd29, %fd29;
	neg.f64 	%fd31, %fd21;
	fma.rn.f64 	%fd32, %fd31, %fd13, %fd30;
	mul.f64 	%fd33, %fd19, %fd32;
	fma.rn.f64 	%fd34, %fd22, %fd28, 0d3FB5555555555555;
	mov.f64 	%fd35, 0d3FB5555555555555;
	sub.f64 	%fd36, %fd35, %fd34;
	fma.rn.f64 	%fd37, %fd22, %fd28, %fd36;
	add.f64 	%fd38, %fd37, 0dBC46A4CB00B9E7B0;
	add.f64 	%fd39, %fd34, %fd38;
	sub.f64 	%fd40, %fd34, %fd39;
	add.f64 	%fd41, %fd38, %fd40;
	mul.rn.f64 	%fd42, %fd21, %fd21;
	neg.f64 	%fd43, %fd42;
	fma.rn.f64 	%fd44, %fd21, %fd21, %fd43;
	{
	.reg .b32 %temp; 
	mov.b64 	{%r22, %temp}, %fd33;
	}
	{
	.reg .b32 %temp; 
	mov.b64 	{%temp, %r23}, %fd33;
	}
	add.s32 	%r24, %r23, 1048576;
	mov.b64 	%fd45, {%r22, %r24};
	fma.rn.f64 	%fd46, %fd21, %fd45, %fd44;
	mul.rn.f64 	%fd47, %fd42, %fd21;
	neg.f64 	%fd48, %fd47;
	fma.rn.f64 	%fd49, %fd42, %fd21, %fd48;
	fma.rn.f64 	%fd50, %fd42, %fd33, %fd49;
	fma.rn.f64 	%fd51, %fd46, %fd21, %fd50;
	mul.rn.f64 	%fd52, %fd39, %fd47;
	neg.f64 	%fd53, %fd52;
	fma.rn.f64 	%fd54, %fd39, %fd47, %fd53;
	fma.rn.f64 	%fd55, %fd39, %fd51, %fd54;
	fma.rn.f64 	%fd56, %fd41, %fd47, %fd55;
	add.f64 	%fd57, %fd52, %fd56;
	sub.f64 	%fd58, %fd52, %fd57;
	add.f64 	%fd59, %fd56, %fd58;
	add.f64 	%fd60, %fd21, %fd57;
	sub.f64 	%fd61, %fd21, %fd60;
	add.f64 	%fd62, %fd57, %fd61;
	add.f64 	%fd63, %fd59, %fd62;
	add.f64 	%fd64, %fd33, %fd63;
	add.f64 	%fd65, %fd60, %fd64;
	sub.f64 	%fd66, %fd60, %fd65;
	add.f64 	%fd67, %fd64, %fd66;
	xor.b32  	%r25, %r45, -2147483648;
	mov.b32 	%r26, 1127219200;
	mov.b64 	%fd68, {%r25, %r26};
	mov.b32 	%r27, -2147483648;
	mov.b64 	%fd69, {%r27, %r26};
	sub.f64 	%fd70, %fd68, %fd69;
	fma.rn.f64 	%fd71, %fd70, 0d3FE62E42FEFA39EF, %fd65;
	fma.rn.f64 	%fd72, %fd70, 0dBFE62E42FEFA39EF, %fd71;
	sub.f64 	%fd73, %fd72, %fd65;
	sub.f64 	%fd74, %fd67, %fd73;
	fma.rn.f64 	%fd75, %fd70, 0d3C7ABC9E3B39803F, %fd74;
	add.f64 	%fd76, %fd71, %fd75;
	sub.f64 	%fd77, %fd71, %fd76;
	add.f64 	%fd78, %fd75, %fd77;
	{
	.reg .b32 %temp; 
	mov.b64 	{%temp, %r28}, %fd10;
	}
	{
	.reg .b32 %temp; 
	mov.b64 	{%r29, %temp}, %fd10;
	}
	shl.b32 	%r30, %r28, 1;
	setp.gt.u32 	%p3, %r30, -33554433;
	and.b32  	%r31, %r28, -15728641;
	selp.b32 	%r32, %r31, %r28, %p3;
	mov.b64 	%fd79, {%r29, %r32};
	mul.rn.f64 	%fd80, %fd76, %fd79;
	neg.f64 	%fd81, %fd80;
	fma.rn.f64 	%fd82, %fd76, %fd79, %fd81;
	fma.rn.f64 	%fd83, %fd78, %fd79, %fd82;
	add.f64 	%fd4, %fd80, %fd83;
	sub.f64 	%fd84, %fd80, %fd4;
	add.f64 	%fd5, %fd83, %fd84;
	fma.rn.f64 	%fd85, %fd4, 0d3FF71547652B82FE, 0d4338000000000000;
	{
	.reg .b32 %temp; 
	mov.b64 	{%r5, %temp}, %fd85;
	}
	mov.f64 	%fd86, 0dC338000000000000;
	add.rn.f64 	%fd87, %fd85, %fd86;
	fma.rn.f64 	%fd88, %fd87, 0dBFE62E42FEFA39EF, %fd4;
	fma.rn.f64 	%fd89, %fd87, 0dBC7ABC9E3B39803F, %fd88;
	fma.rn.f64 	%fd90, %fd89, 0d3E5ADE1569CE2BDF, 0d3E928AF3FCA213EA;
	fma.rn.f64 	%fd91, %fd90, %fd89, 0d3EC71DEE62401315;
	fma.rn.f64 	%fd92, %fd91, %fd89, 0d3EFA01997C89EB71;
	fma.rn.f64 	%fd93, %fd92, %fd89, 0d3F2A01A014761F65;
	fma.rn.f64 	%fd94, %fd93, %fd89, 0d3F56C16C1852B7AF;
	fma.rn.f64 	%fd95, %fd94, %fd89, 0d3F81111111122322;
	fma.rn.f64 	%fd96, %fd95, %fd89, 0d3FA55555555502A1;
	fma.rn.f64 	%fd97, %fd96, %fd89, 0d3FC5555555555511;
	fma.rn.f64 	%fd98, %fd97, %fd89, 0d3FE000000000000B;
	fma.rn.f64 	%fd99, %fd98, %fd89, 0d3FF0000000000000;
	fma.rn.f64 	%fd100, %fd99, %fd89, 0d3FF0000000000000;
	{
	.reg .b32 %temp; 
	mov.b64 	{%r6, %temp}, %fd100;
	}
	{
	.reg .b32 %temp; 
	mov.b64 	{%temp, %r7}, %fd100;
	}
	shl.b32 	%r33, %r5, 20;
	add.s32 	%r34, %r33, %r7;
	mov.b64 	%fd108, {%r6, %r34};
	{
	.reg .b32 %temp; 
	mov.b64 	{%temp, %r35}, %fd4;
	}
	mov.b32 	%f2, %r35;
	abs.f32 	%f1, %f2;
	setp.lt.f32 	%p4, %f1, 0f4086232B;
	@%p4 bra 	$L__BB1_5;
	setp.lt.f64 	%p5, %fd4, 0d0000000000000000;
	add.f64 	%fd101, %fd4, 0d7FF0000000000000;
	selp.f64 	%fd108, 0d0000000000000000, %fd101, %p5;
	setp.geu.f32 	%p6, %f1, 0f40874800;
	@%p6 bra 	$L__BB1_5;
	shr.u32 	%r36, %r5, 31;
	add.s32 	%r37, %r5, %r36;
	shr.s32 	%r38, %r37, 1;
	shl.b32 	%r39, %r38, 20;
	add.s32 	%r40, %r7, %r39;
	mov.b64 	%fd102, {%r6, %r40};
	sub.s32 	%r41, %r5, %r38;
	shl.b32 	%r42, %r41, 20;
	add.s32 	%r43, %r42, 1072693248;
	mov.b32 	%r44, 0;
	mov.b64 	%fd103, {%r44, %r43};
	mul.f64 	%fd108, %fd103, %fd102;
$L__BB1_5:
	abs.f64 	%fd104, %fd108;
	setp.eq.f64 	%p7, %fd104, 0d7FF0000000000000;
	fma.rn.f64 	%fd105, %fd108, %fd5, %fd108;
	selp.f64 	%fd106, %fd108, %fd105, %p7;
	st.param.f64 	[func_retval0], %fd106;
	ret;

}


// ===== COMPILED SASS (sm_100) =====

	.target	sm_100

	.elftype	@"ET_EXEC"


//--------------------- .note.nv.tkinfo           --------------------------
	.section	.note.nv.tkinfo,"",@"SHT_NOTE"
	.sectionflags	@"SHF_NOTE_NV_TKINFO"
	.tkinfo
        /*0018*/ 	.word	0x00000002
        /*0030*/ 	.string	""
        /*0030*/ 	.string	"ptxas"
        /*0030*/ 	.string	"Cuda compilation tools, release 13.0, V13.0.88"
        /*0030*/ 	.string	"Build cuda_13.0.r13.0/compiler.36424714_0"
        /*0030*/ 	.string	"-arch sm_100 -m 64 "



//--------------------- .note.nv.cuinfo           --------------------------
	.section	.note.nv.cuinfo,"",@"SHT_NOTE"
	.sectionflags	@"SHF_NOTE_NV_CUINFO"
        /*0018*/ 	.short	0x0002
        /*001a*/ 	.short	0x0064
        /*001c*/ 	.short	0x0082
	.zero		2


//--------------------- .nv.info                  --------------------------
	.section	.nv.info,"",@"SHT_CUDA_INFO"
	.align	4


	//----- nvinfo : EIATTR_REGCOUNT
	.align		4
        /*0000*/ 	.byte	0x04, 0x2f
        /*0002*/ 	.short	(.L_1 - .L_0)
	.align		4
.L_0:
        /*0004*/ 	.word	index@(_Z10calcularPiPf)
        /*0008*/ 	.word	0x0000001c


	//----- nvinfo : EIATTR_FRAME_SIZE
	.align		4
.L_1:
        /*000c*/ 	.byte	0x04, 0x11
        /*000e*/ 	.short	(.L_3 - .L_2)
	.align		4
.L_2:
        /*0010*/ 	.word	index@($_Z10calcularPiPf$__internal_accurate_pow)
        /*0014*/ 	.word	0x00000000


	//----- nvinfo : EIATTR_FRAME_SIZE
	.align		4
.L_3:
        /*0018*/ 	.byte	0x04, 0x11
        /*001a*/ 	.short	(.L_5 - .L_4)
	.align		4
.L_4:
        /*001c*/ 	.word	index@($__internal_0_$__cuda_sm20_div_rn_f64_full)
        /*0020*/ 	.word	0x00000000


	//----- nvinfo : EIATTR_FRAME_SIZE
	.align		4
.L_5:
        /*0024*/ 	.byte	0x04, 0x11
        /*0026*/ 	.short	(.L_7 - .L_6)
	.align		4
.L_6:
        /*0028*/ 	.word	index@(_Z10calcularPiPf)
        /*002c*/ 	.word	0x00000000


	//----- nvinfo : EIATTR_MIN_STACK_SIZE
	.align		4
.L_7:
        /*0030*/ 	.byte	0x04, 0x12
        /*0032*/ 	.short	(.L_9 - .L_8)
	.align		4
.L_8:
        /*0034*/ 	.word	index@(_Z10calcularPiPf)
        /*0038*/ 	.word	0x00000000
.L_9:


//--------------------- .nv.compat                --------------------------
	.section	.nv.compat,"",@"SHT_CUDA_COMPAT_INFO"
	.align	4
        /*0000*/ 	.byte	0x02, 0x09, 0x00, 0x00, 0x02, 0x02, 0x01, 0x00, 0x02, 0x05, 0x05, 0x00, 0x03, 0x07, 0x01, 0x01
        /*0010*/ 	.byte	0x02, 0x03, 0x00, 0x00, 0x02, 0x06, 0x01, 0x00, 0x04, 0x0b, 0x08, 0x00, 0x01, 0x00, 0x00, 0x00
        /*0020*/ 	.byte	0x00, 0x00, 0x00, 0x00


//--------------------- .nv.info._Z10calcularPiPf --------------------------
	.section	.nv.info._Z10calcularPiPf,"",@"SHT_CUDA_INFO"
	.sectionflags	@""
	.align	4


	//----- nvinfo : EIATTR_CUDA_API_VERSION
	.align		4
        /*0000*/ 	.byte	0x04, 0x37
        /*0002*/ 	.short	(.L_11 - .L_10)
.L_10:
        /*0004*/ 	.word	0x00000082


	//----- nvinfo : EIATTR_KPARAM_INFO
	.align		4
.L_11:
        /*0008*/ 	.byte	0x04, 0x17
        /*000a*/ 	.short	(.L_13 - .L_12)
.L_12:
        /*000c*/ 	.word	0x00000000
        /*0010*/ 	.short	0x0000
        /*0012*/ 	.short	0x0000
        /*0014*/ 	.byte	0x00, 0xf5, 0x21, 0x00


	//----- nvinfo : EIATTR_SPARSE_MMA_MASK
	.align		4
.L_13:
        /*0018*/ 	.byte	0x03, 0x50
        /*001a*/ 	.short	0x0000


	//----- nvinfo : EIATTR_MAXREG_COUNT
	.align		4
        /*001c*/ 	.byte	0x03, 0x1b
        /*001e*/ 	.short	0x00ff


	//----- nvinfo : EIATTR_MERCURY_ISA_VERSION
	.align		4
        /*0020*/ 	.byte	0x03, 0x5f
        /*0022*/ 	.short	0x0101


	//----- nvinfo : EIATTR_VRC_CTA_INIT_COUNT
	.align		4
        /*0024*/ 	.byte	0x02, 0x4a
	.zero		1
	.zero		1


	//----- nvinfo : EIATTR_EXIT_INSTR_OFFSETS
	.align		4
        /*0028*/ 	.byte	0x04, 0x1c
        /*002a*/ 	.short	(.L_15 - .L_14)


	//   ....[0]....
.L_14:
        /*002c*/ 	.word	0x00000320


	//----- nvinfo : EIATTR_CRS_STACK_SIZE
	.align		4
.L_15:
        /*0030*/ 	.byte	0x04, 0x1e
        /*0032*/ 	.short	(.L_17 - .L_16)
.L_16:
        /*0034*/ 	.word	0x00000000


	//----- nvinfo : EIATTR_CBANK_PARAM_SIZE
	.align		4
.L_17:
        /*0038*/ 	.byte	0x03, 0x19
        /*003a*/ 	.short	0x0008


	//----- nvinfo : EIATTR_PARAM_CBANK
	.align		4
        /*003c*/ 	.byte	0x04, 0x0a
        /*003e*/ 	.short	(.L_19 - .L_18)
	.align		4
.L_18:
        /*0040*/ 	.word	index@(.nv.constant0._Z10calcularPiPf)
        /*0044*/ 	.short	0x0380
        /*0046*/ 	.short	0x0008


	//----- nvinfo : EIATTR_SW_WAR
	.align		4
.L_19:
        /*0048*/ 	.byte	0x04, 0x36
        /*004a*/ 	.short	(.L_21 - .L_20)
.L_20:
        /*004c*/ 	.word	0x00000008
.L_21:


//--------------------- .nv.callgraph             --------------------------
	.section	.nv.callgraph,"",@"SHT_CUDA_CALLGRAPH"
	.align	4
	.sectionentsize	8
	.align		4
        /*0000*/ 	.word	0x00000000
	.align		4
        /*0004*/ 	.word	0xffffffff
	.align		4
        /*0008*/ 	.word	0x00000000
	.align		4
        /*000c*/ 	.word	0xfffffffe
	.align		4
        /*0010*/ 	.word	0x00000000
	.align		4
        /*0014*/ 	.word	0xfffffffd
	.align		4
        /*0018*/ 	.word	0x00000000
	.align		4
        /*001c*/ 	.word	0xfffffffc


//--------------------- .text._Z10calcularPiPf    --------------------------
	.section	.text._Z10calcularPiPf,"ax",@progbits
	.align	128
        .global         _Z10calcularPiPf
        .type           _Z10calcularPiPf,@function
        .size           _Z10calcularPiPf,(.L_x_11 - _Z10calcularPiPf)
        .other          _Z10calcularPiPf,@"STO_CUDA_ENTRY STV_DEFAULT"
_Z10calcularPiPf:
.text._Z10calcularPiPf:
[----:B------:R-:W-:Y:S01]  /*0000*/  LDC R1, c[0x0][0x37c] ;  /* 0x0000df00ff017b82 */ /* 0x000fe20000000800 */
[----:B------:R-:W0:Y:S07]  /*0010*/  S2R R0, SR_TID.X ;  /* 0x0000000000007919 */ /* 0x000e2e0000002100 */
[----:B------:R-:W0:Y:S01]  /*0020*/  S2UR UR4, SR_CTAID.X ;  /* 0x00000000000479c3 */ /* 0x000e220000002500 */
[----:B------:R-:W-:Y:S07]  /*0030*/  BSSY.RECONVERGENT B0, `(.L_x_0) ;  /* 0x000000d000007945 */ /* 0x000fee0003800200 */
[----:B------:R-:W0:Y:S02]  /*0040*/  LDC R3, c[0x0][0x360] ;  /* 0x0000d800ff037b82 */ /* 0x000e240000000800 */
[----:B0-----:R-:W-:-:S04]  /*0050*/  IMAD R0, R3, UR4, R0 ;  /* 0x0000000403007c24 */ /* 0x001fc8000f8e0200 */
[----:B------:R-:W0:Y:S02]  /*0060*/  I2F.F64.U32 R2, R0 ;  /* 0x0000000000027312 */ /* 0x000e240000201800 */
[----:B0-----:R-:W-:-:S04]  /*0070*/  SHF.R.U32.HI R4, RZ, 0x14, R3 ;  /* 0x00000014ff047819 */ /* 0x001fc80000011603 */
[----:B------:R-:W-:-:S05]  /*0080*/  LOP3.LUT R4, R4, 0x7ff, RZ, 0xc0, !PT ;  /* 0x000007ff04047812 */ /* 0x000fca00078ec0ff */
[----:B------:R-:W-:-:S05]  /*0090*/  VIADD R5, R4, 0xfffffc0c ;  /* 0xfffffc0c04057836 */ /* 0x000fca0000000000 */
[CC--:B------:R-:W-:Y:S02]  /*00a0*/  SHF.L.U32 R4, R2.reuse, R5.reuse, RZ ;  /* 0x0000000502047219 */ /* 0x0c0fe400000006ff */
[----:B------:R-:W-:Y:S02]  /*00b0*/  SHF.L.U64.HI R5, R2, R5, R3 ;  /* 0x0000000502057219 */ /* 0x000fe40000010203 */
[----:B------:R-:W-:Y:S02]  /*00c0*/  ISETP.NE.U32.AND P0, PT, R4, RZ, PT ;  /* 0x000000ff0400720c */ /* 0x000fe40003f05070 */
[----:B------:R-:W-:Y:S02]  /*00d0*/  MOV R4, 0x100 ;  /* 0x0000010000047802 */ /* 0x000fe40000000f00 */
[----:B------:R-:W-:-:S13]  /*00e0*/  ISETP.NE.AND.EX P0, PT, R5, -0x80000000, PT, P0 ;  /* 0x800000000500780c */ /* 0x000fda0003f05300 */
[----:B------:R-:W-:Y:S05]  /*00f0*/  CALL.REL.NOINC `($_Z10calcularPiPf$__internal_accurate_pow) ;  /* 0x0000000800087944 */ /* 0x000fea0003c00000 */
[----:B------:R-:W-:Y:S05]  /*0100*/  BSYNC.RECONVERGENT B0 ;  /* 0x0000000000007941 */ /* 0x000fea0003800200 */
.L_x_0:
[C---:B------:R-:W-:Y:S01]  /*0110*/  LEA R6, R0.reuse, 0x1, 0x1 ;  /* 0x0000000100067811 */ /* 0x040fe200078e08ff */
[----:B------:R-:W-:Y:S01]  /*0120*/  IMAD.MOV.U32 R2, RZ, RZ, 0x1 ;  /* 0x00000001ff027424 */ /* 0x000fe200078e00ff */
[----:B------:R-:W-:Y:S01]  /*0130*/  ISETP.NE.AND P1, PT, R0, RZ, PT ;  /* 0x000000ff0000720c */ /* 0x000fe20003f25270 */
[----:B------:R-:W0:Y:S01]  /*0140*/  LDCU.64 UR4, c[0x0][0x358] ;  /* 0x00006b00ff0477ac */ /* 0x000e220008000a00 */
[----:B------:R-:W-:Y:S02]  /*0150*/  BSSY.RECONVERGENT B0, `(.L_x_1) ;  /* 0x0000018000007945 */ /* 0x000fe40003800200 */
[----:B------:R-:W1:Y:S08]  /*0160*/  I2F.F64.U32 R6, R6 ;  /* 0x0000000600067312 */ /* 0x000e700000201800 */
[----:B-1----:R-:W1:Y:S02]  /*0170*/  MUFU.RCP64H R3, R7 ;  /* 0x0000000700037308 */ /* 0x002e640000001800 */
[----:B-1----:R-:W-:-:S08]  /*0180*/  DFMA R4, -R6, R2, 1 ;  /* 0x3ff000000604742b */ /* 0x002fd00000000102 */
[----:B------:R-:W-:-:S08]  /*0190*/  DFMA R4, R4, R4, R4 ;  /* 0x000000040404722b */ /* 0x000fd00000000004 */
[----:B------:R-:W-:Y:S01]  /*01a0*/  DFMA R4, R2, R4, R2 ;  /* 0x000000040204722b */ /* 0x000fe20000000002 */
[----:B------:R-:W-:Y:S02]  /*01b0*/  IMAD.MOV.U32 R2, RZ, RZ, R13 ;  /* 0x000000ffff027224 */ /* 0x000fe400078e000d */
[----:B------:R-:W-:-:S06]  /*01c0*/  IMAD.MOV.U32 R3, RZ, RZ, R10 ;  /* 0x000000ffff037224 */ /* 0x000fcc00078e000a */
[----:B------:R-:W-:Y:S02]  /*01d0*/  DADD R8, -RZ, -R2 ;  /* 0x00000000ff087229 */ /* 0x000fe40000000902 */
[----:B------:R-:W-:-:S08]  /*01e0*/  DFMA R2, -R6, R4, 1 ;  /* 0x3ff000000602742b */ /* 0x000fd00000000104 */
[----:B------:R-:W-:Y:S01]  /*01f0*/  FSEL R13, R8, R13, !P0 ;  /* 0x0000000d080d7208 */ /* 0x000fe20004000000 */
[----:B------:R-:W-:Y:S01]  /*0200*/  DFMA R2, R4, R2, R4 ;  /* 0x000000020402722b */ /* 0x000fe20000000004 */
[----:B------:R-:W-:Y:S02]  /*0210*/  FSEL R8, R9, R10, !P0 ;  /* 0x0000000a09087208 */ /* 0x000fe40004000000 */
[----:B------:R-:W-:Y:S02]  /*0220*/  FSEL R12, R13, RZ, P1 ;  /* 0x000000ff0d0c7208 */ /* 0x000fe40000800000 */
[----:B------:R-:W-:-:S04]  /*0230*/  FSEL R13, R8, 1.875, P1 ;  /* 0x3ff00000080d7808 */ /* 0x000fc80000800000 */
[----:B------:R-:W-:Y:S02]  /*0240*/  FSETP.GEU.AND P1, PT, |R13|, 6.5827683646048100446e-37, PT ;  /* 0x036000000d00780b */ /* 0x000fe40003f2e200 */
[----:B------:R-:W-:-:S08]  /*0250*/  DMUL R4, R2, R12 ;  /* 0x0000000c02047228 */ /* 0x000fd00000000000 */
[----:B------:R-:W-:-:S08]  /*0260*/  DFMA R8, -R6, R4, R12 ;  /* 0x000000040608722b */ /* 0x000fd0000000010c */
[----:B------:R-:W-:-:S10]  /*0270*/  DFMA R2, R2, R8, R4 ;  /* 0x000000080202722b */ /* 0x000fd40000000004 */
[----:B------:R-:W-:-:S05]  /*0280*/  FFMA R4, RZ, R7, R3 ;  /* 0x00000007ff047223 */ /* 0x000fca0000000003 */
[----:B------:R-:W-:-:S13]  /*0290*/  FSETP.GT.AND P0, PT, |R4|, 1.469367938527859385e-39, PT ;  /* 0x001000000400780b */ /* 0x000fda0003f04200 */
[----:B0-----:R-:W-:Y:S05]  /*02a0*/  @P0 BRA P1, `(.L_x_2) ;  /* 0x0000000000080947 */ /* 0x001fea0000800000 */
[----:B------:R-:W-:-:S07]  /*02b0*/  MOV R10, 0x2d0 ;  /* 0x000002d0000a7802 */ /* 0x000fce0000000f00 */
[----:B------:R-:W-:Y:S05]  /*02c0*/  CALL.REL.NOINC `($__internal_0_$__cuda_sm20_div_rn_f64_full) ;  /* 0x0000000000187944 */ /* 0x000fea0003c00000 */
.L_x_2:
[----:B------:R-:W-:Y:S05]  /*02d0*/  BSYNC.RECONVERGENT B0 ;  /* 0x0000000000007941 */ /* 0x000fea0003800200 */
.L_x_1:
[----:B------:R-:W0:Y:S01]  /*02e0*/  LDC.64 R4, c[0x0][0x380] ;  /* 0x0000e000ff047b82 */ /* 0x000e220000000a00 */
[----:B------:R-:W1:Y:S01]  /*02f0*/  F2F.F32.F64 R3, R2 ;  /* 0x0000000200037310 */ /* 0x000e620000301000 */
[----:B0-----:R-:W-:-:S05]  /*0300*/  IMAD.WIDE.U32 R4, R0, 0x4, R4 ;  /* 0x0000000400047825 */ /* 0x001fca00078e0004 */
[----:B-1----:R-:W-:Y:S01]  /*0310*/  STG.E desc[UR4][R4.64], R3 ;  /* 0x0000000304007986 */ /* 0x002fe2000c101904 */
[----:B------:R-:W-:Y:S05]  /*0320*/  EXIT ;  /* 0x000000000000794d */ /* 0x000fea0003800000 */
        .weak           $__internal_0_$__cuda_sm20_div_rn_f64_full
        .type           $__internal_0_$__cuda_sm20_div_rn_f64_full,@function
        .size           $__internal_0_$__cuda_sm20_div_rn_f64_full,($_Z10calcularPiPf$__internal_accurate_pow - $__internal_0_$__cuda_sm20_div_rn_f64_full)
$__internal_0_$__cuda_sm20_div_rn_f64_full:
[C---:B------:R-:W-:Y:S01]  /*0330*/  FSETP.GEU.AND P0, PT, |R7|.reuse, 1.469367938527859385e-39, PT ;  /* 0x001000000700780b */ /* 0x040fe20003f0e200 */
[----:B------:R-:W-:Y:S01]  /*0340*/  IMAD.MOV.U32 R5, RZ, RZ, R13 ;  /* 0x000000ffff057224 */ /* 0x000fe200078e000d */
[C---:B------:R-:W-:Y:S01]  /*0350*/  LOP3.LUT R2, R7.reuse, 0x800fffff, RZ, 0xc0, !PT ;  /* 0x800fffff07027812 */ /* 0x040fe200078ec0ff */
[----:B------:R-:W-:Y:S01]  /*0360*/  IMAD.MOV.U32 R16, RZ, RZ, 0x1 ;  /* 0x00000001ff107424 */ /* 0x000fe200078e00ff */
[----:B------:R-:W-:Y:S01]  /*0370*/  LOP3.LUT R14, R7, 0x7ff00000, RZ, 0xc0, !PT ;  /* 0x7ff00000070e7812 */ /* 0x000fe200078ec0ff */
[----:B------:R-:W-:Y:S01]  /*0380*/  IMAD.MOV.U32 R4, RZ, RZ, R12 ;  /* 0x000000ffff047224 */ /* 0x000fe200078e000c */
[----:B------:R-:W-:Y:S01]  /*0390*/  LOP3.LUT R3, R2, 0x3ff00000, RZ, 0xfc, !PT ;  /* 0x3ff0000002037812 */ /* 0x000fe200078efcff */
[----:B------:R-:W-:Y:S01]  /*03a0*/  IMAD.MOV.U32 R2, RZ, RZ, R6 ;  /* 0x000000ffff027224 */ /* 0x000fe200078e0006 */
[C---:B------:R-:W-:Y:S01]  /*03b0*/  FSETP.GEU.AND P2, PT, |R5|.reuse, 1.469367938527859385e-39, PT ;  /* 0x001000000500780b */ /* 0x040fe20003f4e200 */
[----:B------:R-:W-:Y:S01]  /*03c0*/  BSSY.RECONVERGENT B1, `(.L_x_3) ;  /* 0x0000051000017945 */ /* 0x000fe20003800200 */
[----:B------:R-:W-:-:S03]  /*03d0*/  LOP3.LUT R11, R5, 0x7ff00000, RZ, 0xc0, !PT ;  /* 0x7ff00000050b7812 */ /* 0x000fc600078ec0ff */
[----:B------:R-:W-:Y:S01]  /*03e0*/  @!P0 DMUL R2, R6, 8.98846567431157953865e+307 ;  /* 0x7fe0000006028828 */ /* 0x000fe20000000000 */
[----:B------:R-:W-:-:S05]  /*03f0*/  ISETP.GE.U32.AND P1, PT, R11, R14, PT ;  /* 0x0000000e0b00720c */ /* 0x000fca0003f26070 */
[----:B------:R-:W0:Y:S02]  /*0400*/  MUFU.RCP64H R17, R3 ;  /* 0x0000000300117308 */ /* 0x000e240000001800 */
[----:B------:R-:W-:Y:S01]  /*0410*/  @!P2 LOP3.LUT R12, R7, 0x7ff00000, RZ, 0xc0, !PT ;  /* 0x7ff00000070ca812 */ /* 0x000fe200078ec0ff */
[----:B------:R-:W-:-:S03]  /*0420*/  @!P2 IMAD.MOV.U32 R18, RZ, RZ, RZ ;  /* 0x000000ffff12a224 */ /* 0x000fc600078e00ff */
[----:B------:R-:W-:Y:S01]  /*0430*/  @!P2 ISETP.GE.U32.AND P3, PT, R11, R12, PT ;  /* 0x0000000c0b00a20c */ /* 0x000fe20003f66070 */
[----:B------:R-:W-:-:S05]  /*0440*/  IMAD.MOV.U32 R12, RZ, RZ, 0x1ca00000 ;  /* 0x1ca00000ff0c7424 */ /* 0x000fca00078e00ff */
[----:B------:R-:W-:-:S04]  /*0450*/  @!P2 SEL R13, R12, 0x63400000, !P3 ;  /* 0x634000000c0da807 */ /* 0x000fc80005800000 */
[----:B------:R-:W-:Y:S01]  /*0460*/  @!P2 LOP3.LUT R13, R13, 0x80000000, R5, 0xf8, !PT ;  /* 0x800000000d0da812 */ /* 0x000fe200078ef805 */
[----:B0-----:R-:W-:-:S03]  /*0470*/  DFMA R8, R16, -R2, 1 ;  /* 0x3ff000001008742b */ /* 0x001fc60000000802 */
[----:B------:R-:W-:-:S05]  /*0480*/  @!P2 LOP3.LUT R19, R13, 0x100000, RZ, 0xfc, !PT ;  /* 0x001000000d13a812 */ /* 0x000fca00078efcff */
[----:B------:R-:W-:-:S08]  /*0490*/  DFMA R8, R8, R8, R8 ;  /* 0x000000080808722b */ /* 0x000fd00000000008 */
[----:B------:R-:W-:Y:S01]  /*04a0*/  DFMA R16, R16, R8, R16 ;  /* 0x000000081010722b */ /* 0x000fe20000000010 */
[----:B------:R-:W-:Y:S01]  /*04b0*/  SEL R9, R12, 0x63400000, !P1 ;  /* 0x634000000c097807 */ /* 0x000fe20004800000 */
[----:B------:R-:W-:-:S03]  /*04c0*/  IMAD.MOV.U32 R8, RZ, RZ, R4 ;  /* 0x000000ffff087224 */ /* 0x000fc600078e0004 */
[----:B------:R-:W-:-:S03]  /*04d0*/  LOP3.LUT R9, R9, 0x800fffff, R5, 0xf8, !PT ;  /* 0x800fffff09097812 */ /* 0x000fc600078ef805 */
[----:B------:R-:W-:-:S03]  /*04e0*/  DFMA R20, R16, -R2, 1 ;  /* 0x3ff000001014742b */ /* 0x000fc60000000802 */
[----:B------:R-:W-:-:S05]  /*04f0*/  @!P2 DFMA R8, R8, 2, -R18 ;  /* 0x400000000808a82b */ /* 0x000fca0000000812 */
[----:B------:R-:W-:Y:S01]  /*0500*/  DFMA R16, R16, R20, R16 ;  /* 0x000000141010722b */ /* 0x000fe20000000010 */
[----:B------:R-:W-:Y:S02]  /*0510*/  IMAD.MOV.U32 R21, RZ, RZ, R11 ;  /* 0x000000ffff157224 */ /* 0x000fe400078e000b */
[----:B------:R-:W-:Y:S01]  /*0520*/  IMAD.MOV.U32 R20, RZ, RZ, R14 ;  /* 0x000000ffff147224 */ /* 0x000fe200078e000e */
[----:B------:R-:W-:Y:S02]  /*0530*/  @!P0 LOP3.LUT R20, R3, 0x7ff00000, RZ, 0xc0, !PT ;  /* 0x7ff0000003148812 */ /* 0x000fe400078ec0ff */
[----:B------:R-:W-:Y:S02]  /*0540*/  @!P2 LOP3.LUT R21, R9, 0x7ff00000, RZ, 0xc0, !PT ;  /* 0x7ff000000915a812 */ /* 0x000fe400078ec0ff */
[----:B------:R-:W-:Y:S01]  /*0550*/  DMUL R18, R16, R8 ;  /* 0x0000000810127228 */ /* 0x000fe20000000000 */
[----:B------:R-:W-:Y:S02]  /*0560*/  VIADD R22, R20, 0xffffffff ;  /* 0xffffffff14167836 */ /* 0x000fe40000000000 */
[----:B------:R-:W-:-:S05]  /*0570*/  VIADD R13, R21, 0xffffffff ;  /* 0xffffffff150d7836 */ /* 0x000fca0000000000 */
[----:B------:R-:W-:Y:S01]  /*0580*/  DFMA R14, R18, -R2, R8 ;  /* 0x80000002120e722b */ /* 0x000fe20000000008 */
[----:B------:R-:W-:-:S04]  /*0590*/  ISETP.GT.U32.AND P0, PT, R13, 0x7feffffe, PT ;  /* 0x7feffffe0d00780c */ /* 0x000fc80003f04070 */
[----:B------:R-:W-:-:S03]  /*05a0*/  ISETP.GT.U32.OR P0, PT, R22, 0x7feffffe, P0 ;  /* 0x7feffffe1600780c */ /* 0x000fc60000704470 */
[----:B------:R-:W-:-:S10]  /*05b0*/  DFMA R14, R16, R14, R18 ;  /* 0x0000000e100e722b */ /* 0x000fd40000000012 */
[----:B------:R-:W-:Y:S05]  /*05c0*/  @P0 BRA `(.L_x_4) ;  /* 0x00000000006c0947 */ /* 0x000fea0003800000 */
[----:B------:R-:W-:-:S04]  /*05d0*/  LOP3.LUT R16, R7, 0x7ff00000, RZ, 0xc0, !PT ;  /* 0x7ff0000007107812 */ /* 0x000fc800078ec0ff */
[CC--:B------:R-:W-:Y:S02]  /*05e0*/  VIADDMNMX R4, R11.reuse, -R16.reuse, 0xb9600000, !PT ;  /* 0xb96000000b047446 */ /* 0x0c0fe40007800910 */
[----:B------:R-:W-:Y:S02]  /*05f0*/  ISETP.GE.U32.AND P0, PT, R11, R16, PT ;  /* 0x000000100b00720c */ /* 0x000fe40003f06070 */
[----:B------:R-:W-:Y:S02]  /*0600*/  VIMNMX R4, PT, PT, R4, 0x46a00000, PT ;  /* 0x46a0000004047848 */ /* 0x000fe40003fe0100 */
[----:B------:R-:W-:-:S05]  /*0610*/  SEL R11, R12, 0x63400000, !P0 ;  /* 0x634000000c0b7807 */ /* 0x000fca0004000000 */
[----:B------:R-:W-:Y:S02]  /*0620*/  IMAD.IADD R11, R4, 0x1, -R11 ;  /* 0x00000001040b7824 */ /* 0x000fe400078e0a0b */
[----:B------:R-:W-:Y:S02]  /*0630*/  IMAD.MOV.U32 R4, RZ, RZ, RZ ;  /* 0x000000ffff047224 */ /* 0x000fe400078e00ff */
[----:B------:R-:W-:-:S06]  /*0640*/  VIADD R5, R11, 0x7fe00000 ;  /* 0x7fe000000b057836 */ /* 0x000fcc0000000000 */
[----:B------:R-:W-:-:S10]  /*0650*/  DMUL R12, R14, R4 ;  /* 0x000000040e0c7228 */ /* 0x000fd40000000000 */
[----:B------:R-:W-:-:S13]  /*0660*/  FSETP.GTU.AND P0, PT, |R13|, 1.469367938527859385e-39, PT ;  /* 0x001000000d00780b */ /* 0x000fda0003f0c200 */
[----:B------:R-:W-:Y:S05]  /*0670*/  @P0 BRA `(.L_x_5) ;  /* 0x0000000000940947 */ /* 0x000fea0003800000 */
[----:B------:R-:W-:Y:S01]  /*0680*/  DFMA R2, R14, -R2, R8 ;  /* 0x800000020e02722b */ /* 0x000fe20000000008 */
[----:B------:R-:W-:-:S09]  /*0690*/  IMAD.MOV.U32 R4, RZ, RZ, RZ ;  /* 0x000000ffff047224 */ /* 0x000fd200078e00ff */
[C---:B------:R-:W-:Y:S02]  /*06a0*/  FSETP.NEU.AND P0, PT, R3.reuse, RZ, PT ;  /* 0x000000ff0300720b */ /* 0x040fe40003f0d000 */
[----:B------:R-:W-:-:S04]  /*06b0*/  LOP3.LUT R7, R3, 0x80000000, R7, 0x48, !PT ;  /* 0x8000000003077812 */ /* 0x000fc800078e4807 */
[----:B------:R-:W-:-:S07]  /*06c0*/  LOP3.LUT R5, R7, R5, RZ, 0xfc, !PT ;  /* 0x0000000507057212 */ /* 0x000fce00078efcff */
[----:B------:R-:W-:Y:S05]  /*06d0*/  @!P0 BRA `(.L_x_5) ;  /* 0x00000000007c8947 */ /* 0x000fea0003800000 */
[----:B------:R-:W-:Y:S01]  /*06e0*/  IMAD.MOV R3, RZ, RZ, -R11 ;  /* 0x000000ffff037224 */ /* 0x000fe200078e0a0b */
[----:B------:R-:W-:Y:S01]  /*06f0*/  DMUL.RP R4, R14, R4 ;  /* 0x000000040e047228 */ /* 0x000fe20000008000 */
[----:B------:R-:W-:-:S06]  /*0700*/  IMAD.MOV.U32 R2, RZ, RZ, RZ ;  /* 0x000000ffff027224 */ /* 0x000fcc00078e00ff */
[----:B------:R-:W-:-:S03]  /*0710*/  DFMA R2, R12, -R2, R14 ;  /* 0x800000020c02722b */ /* 0x000fc6000000000e */
[----:B------:R-:W-:-:S03]  /*0720*/  LOP3.LUT R7, R5, R7, RZ, 0x3c, !PT ;  /* 0x0000000705077212 */ /* 0x000fc600078e3cff */
[----:B------:R-:W-:-:S04]  /*0730*/  IADD3 R2, PT, PT, -R11, -0x43300000, RZ ;  /* 0xbcd000000b027810 */ /* 0x000fc80007ffe1ff */
[----:B------:R-:W-:-:S04]  /*0740*/  FSETP.NEU.AND P0, PT, |R3|, R2, PT ;  /* 0x000000020300720b */ /* 0x000fc80003f0d200 */
[----:B------:R-:W-:Y:S02]  /*0750*/  FSEL R12, R4, R12, !P0 ;  /* 0x0000000c040c7208 */ /* 0x000fe40004000000 */
[----:B------:R-:W-:Y:S01]  /*0760*/  FSEL R13, R7, R13, !P0 ;  /* 0x0000000d070d7208 */ /* 0x000fe20004000000 */
[----:B------:R-:W-:Y:S06]  /*0770*/  BRA `(.L_x_5) ;  /* 0x0000000000547947 */ /* 0x000fec0003800000 */
.L_x_4:
[----:B------:R-:W-:-:S14]  /*0780*/  DSETP.NAN.AND P0, PT, R4, R4, PT ;  /* 0x000000040400722a */ /* 0x000fdc0003f08000 */
[----:B------:R-:W-:Y:S05]  /*0790*/  @P0 BRA `(.L_x_6) ;  /* 0x0000000000440947 */ /* 0x000fea0003800000 */
[----:B------:R-:W-:-:S14]  /*07a0*/  DSETP.NAN.AND P0, PT, R6, R6, PT ;  /* 0x000000060600722a */ /* 0x000fdc0003f08000 */
[----:B------:R-:W-:Y:S05]  /*07b0*/  @P0 BRA `(.L_x_7) ;  /* 0x0000000000300947 */ /* 0x000fea0003800000 */
[----:B------:R-:W-:Y:S01]  /*07c0*/  ISETP.NE.AND P0, PT, R21, R20, PT ;  /* 0x000000141500720c */ /* 0x000fe20003f05270 */
[----:B------:R-:W-:Y:S02]  /*07d0*/  IMAD.MOV.U32 R12, RZ, RZ, 0x0 ;  /* 0x00000000ff0c7424 */ /* 0x000fe400078e00ff */
[----:B------:R-:W-:-:S10]  /*07e0*/  IMAD.MOV.U32 R13, RZ, RZ, -0x80000 ;  /* 0xfff80000ff0d7424 */ /* 0x000fd400078e00ff */
[----:B------:R-:W-:Y:S05]  /*07f0*/  @!P0 BRA `(.L_x_5) ;  /* 0x0000000000348947 */ /* 0x000fea0003800000 */
[----:B------:R-:W-:Y:S02]  /*0800*/  ISETP.NE.AND P0, PT, R21, 0x7ff00000, PT ;  /* 0x7ff000001500780c */ /* 0x000fe40003f05270 */
[----:B------:R-:W-:Y:S02]  /*0810*/  LOP3.LUT R13, R5, 0x80000000, R7, 0x48, !PT ;  /* 0x80000000050d7812 */ /* 0x000fe400078e4807 */
[----:B------:R-:W-:-:S13]  /*0820*/  ISETP.EQ.OR P0, PT, R20, RZ, !P0 ;  /* 0x000000ff1400720c */ /* 0x000fda0004702670 */
[----:B------:R-:W-:Y:S01]  /*0830*/  @P0 LOP3.LUT R2, R13, 0x7ff00000, RZ, 0xfc, !PT ;  /* 0x7ff000000d020812 */ /* 0x000fe200078efcff */
[----:B------:R-:W-:Y:S02]  /*0840*/  @!P0 IMAD.MOV.U32 R12, RZ, RZ, RZ ;  /* 0x000000ffff0c8224 */ /* 0x000fe400078e00ff */
[----:B------:R-:W-:Y:S02]  /*0850*/  @P0 IMAD.MOV.U32 R12, RZ, RZ, RZ ;  /* 0x000000ffff0c0224 */ /* 0x000fe400078e00ff */
[----:B------:R-:W-:Y:S01]  /*0860*/  @P0 IMAD.MOV.U32 R13, RZ, RZ, R2 ;  /* 0x000000ffff0d0224 */ /* 0x000fe200078e0002 */
[----:B------:R-:W-:Y:S06]  /*0870*/  BRA `(.L_x_5) ;  /* 0x0000000000147947 */ /* 0x000fec0003800000 */
.L_x_7:
[----:B------:R-:W-:Y:S01]  /*0880*/  LOP3.LUT R13, R7, 0x80000, RZ, 0xfc, !PT ;  /* 0x00080000070d7812 */ /* 0x000fe200078efcff */
[----:B------:R-:W-:Y:S01]  /*0890*/  IMAD.MOV.U32 R12, RZ, RZ, R6 ;  /* 0x000000ffff0c7224 */ /* 0x000fe200078e0006 */
[----:B------:R-:W-:Y:S06]  /*08a0*/  BRA `(.L_x_5) ;  /* 0x0000000000087947 */ /* 0x000fec0003800000 */
.L_x_6:
[----:B------:R-:W-:Y:S01]  /*08b0*/  LOP3.LUT R13, R5, 0x80000, RZ, 0xfc, !PT ;  /* 0x00080000050d7812 */ /* 0x000fe200078efcff */
[----:B------:R-:W-:-:S07]  /*08c0*/  IMAD.MOV.U32 R12, RZ, RZ, R4 ;  /* 0x000000ffff0c7224 */ /* 0x000fce00078e0004 */
.L_x_5:
[----:B------:R-:W-:Y:S05]  /*08d0*/  BSYNC.RECONVERGENT B1 ;  /* 0x0000000000017941 */ /* 0x000fea0003800200 */
.L_x_3:
[----:B------:R-:W-:Y:S02]  /*08e0*/  IMAD.MOV.U32 R11, RZ, RZ, 0x0 ;  /* 0x00000000ff0b7424 */ /* 0x000fe400078e00ff */
[----:B------:R-:W-:Y:S02]  /*08f0*/  IMAD.MOV.U32 R2, RZ, RZ, R12 ;  /* 0x000000ffff027224 */ /* 0x000fe400078e000c */
[----:B------:R-:W-:Y:S01]  /*0900*/  IMAD.MOV.U32 R3, RZ, RZ, R13 ;  /* 0x000000ffff037224 */ /* 0x000fe200078e000d */
[----:B------:R-:W-:Y:S06]  /*0910*/  RET.REL.NODEC R10 `(_Z10calcularPiPf) ;  /* 0xfffffff40ab87950 */ /* 0x000fec0003c3ffff */
        .type           $_Z10calcularPiPf$__internal_accurate_pow,@function
        .size           $_Z10calcularPiPf$__internal_accurate_pow,(.L_x_11 - $_Z10calcularPiPf$__internal_accurate_pow)
$_Z10calcularPiPf$__internal_accurate_pow:
[----:B------:R-:W0:Y:S01]  /*0920*/  MUFU.RCP64H R9, 2 ;  /* 0x4000000000097908 */ /* 0x000e220000001800 */
[----:B------:R-:W-:Y:S01]  /*0930*/  IMAD.MOV.U32 R6, RZ, RZ, 0x0 ;  /* 0x00000000ff067424 */ /* 0x000fe200078e00ff */
[----:B------:R-:W-:Y:S01]  /*0940*/  UMOV UR4, 0x7d2cafe2 ;  /* 0x7d2cafe200047882 */ /* 0x000fe20000000000 */
[----:B------:R-:W-:Y:S01]  /*0950*/  IMAD.MOV.U32 R7, RZ, RZ, 0x40000000 ;  /* 0x40000000ff077424 */ /* 0x000fe200078e00ff */
[----:B------:R-:W-:Y:S01]  /*0960*/  UMOV UR5, 0x3eb0f5ff ;  /* 0x3eb0f5ff00057882 */ /* 0x000fe20000000000 */
[----:B------:R-:W-:Y:S01]  /*0970*/  IMAD.MOV.U32 R8, RZ, RZ, RZ ;  /* 0x000000ffff087224 */ /* 0x000fe200078e00ff */
[----:B------:R-:W-:Y:S01]  /*0980*/  UMOV UR6, 0x3b39803f ;  /* 0x3b39803f00067882 */ /* 0x000fe20000000000 */
[----:B------:R-:W-:Y:S01]  /*0990*/  IMAD.MOV.U32 R12, RZ, RZ, 0x41ad3b5a ;  /* 0x41ad3b5aff0c7424 */ /* 0x000fe200078e00ff */
[----:B------:R-:W-:Y:S01]  /*09a0*/  UMOV UR7, 0x3c7abc9e ;  /* 0x3c7abc9e00077882 */ /* 0x000fe20000000000 */
[----:B------:R-:W-:Y:S02]  /*09b0*/  IMAD.MOV.U32 R13, RZ, RZ, 0x3ed0f5d2 ;  /* 0x3ed0f5d2ff0d7424 */ /* 0x000fe400078e00ff */
[----:B------:R-:W-:-:S05]  /*09c0*/  IMAD.SHL.U32 R5, R3, 0x2, RZ ;  /* 0x0000000203057824 */ /* 0x000fca00078e00ff */
[----:B------:R-:W-:Y:S01]  /*09d0*/  ISETP.GT.U32.AND P1, PT, R5, -0x2000001, PT ;  /* 0xfdffffff0500780c */ /* 0x000fe20003f24070 */
[----:B0-----:R-:W-:-:S08]  /*09e0*/  DFMA R6, R8, -R6, 1 ;  /* 0x3ff000000806742b */ /* 0x001fd00000000806 */
[----:B------:R-:W-:-:S08]  /*09f0*/  DFMA R6, R6, R6, R6 ;  /* 0x000000060606722b */ /* 0x000fd00000000006 */
[----:B------:R-:W-:-:S08]  /*0a00*/  DFMA R8, R8, R6, R8 ;  /* 0x000000060808722b */ /* 0x000fd00000000008 */
[----:B------:R-:W-:-:S08]  /*0a10*/  DMUL R6, RZ, R8 ;  /* 0x00000008ff067228 */ /* 0x000fd00000000000 */
[----:B------:R-:W-:-:S08]  /*0a20*/  DFMA R6, RZ, R8, R6 ;  /* 0x00000008ff06722b */ /* 0x000fd00000000006 */
[----:B------:R-:W-:Y:S02]  /*0a30*/  DMUL R10, R6, R6 ;  /* 0x00000006060a7228 */ /* 0x000fe40000000000 */
[----:B------:R-:W-:-:S06]  /*0a40*/  DADD R14, RZ, -R6 ;  /* 0x00000000ff0e7229 */ /* 0x000fcc0000000806 */
[----:B------:R-:W-:Y:S01]  /*0a50*/  DFMA R12, R10, UR4, R12 ;  /* 0x000000040a0c7c2b */ /* 0x000fe2000800000c */
[----:B------:R-:W-:Y:S01]  /*0a60*/  UMOV UR4, 0x75488a3f ;  /* 0x75488a3f00047882 */ /* 0x000fe20000000000 */
[----:B------:R-:W-:Y:S01]  /*0a70*/  UMOV UR5, 0x3ef3b20a ;  /* 0x3ef3b20a00057882 */ /* 0x000fe20000000000 */
[----:B------:R-:W-:Y:S02]  /*0a80*/  DADD R18, R14, R14 ;  /* 0x000000000e127229 */ /* 0x000fe4000000000e */
[----:B------:R-:W-:-:S03]  /*0a90*/  DMUL R14, R6, R6 ;  /* 0x00000006060e7228 */ /* 0x000fc60000000000 */
[----:B------:R-:W-:Y:S01]  /*0aa0*/  DFMA R12, R10, R12, UR4 ;  /* 0x000000040a0c7e2b */ /* 0x000fe2000800000c */
[----:B------:R-:W-:Y:S01]  /*0ab0*/  UMOV UR4, 0xe4faecd5 ;  /* 0xe4faecd500047882 */ /* 0x000fe20000000000 */
[----:B------:R-:W-:Y:S01]  /*0ac0*/  UMOV UR5, 0x3f1745cd ;  /* 0x3f1745cd00057882 */ /* 0x000fe20000000000 */
[----:B------:R-:W-:-:S05]  /*0ad0*/  DFMA R18, RZ, -R6, R18 ;  /* 0x80000006ff12722b */ /* 0x000fca0000000012 */
[----:B------:R-:W-:Y:S01]  /*0ae0*/  DFMA R12, R10, R12, UR4 ;  /* 0x000000040a0c7e2b */ /* 0x000fe2000800000c */
[----:B------:R-:W-:Y:S01]  /*0af0*/  UMOV UR4, 0x258a578b ;  /* 0x258a578b00047882 */ /* 0x000fe20000000000 */
[----:B------:R-:W-:Y:S01]  /*0b00*/  UMOV UR5, 0x3f3c71c7 ;  /* 0x3f3c71c700057882 */ /* 0x000fe20000000000 */
[----:B------:R-:W-:-:S05]  /*0b10*/  DMUL R8, R8, R18 ;  /* 0x0000001208087228 */ /* 0x000fca0000000000 */
[----:B------:R-:W-:Y:S01]  /*0b20*/  DFMA R12, R10, R12, UR4 ;  /* 0x000000040a0c7e2b */ /* 0x000fe2000800000c */
[----:B------:R-:W-:Y:S01]  /*0b30*/  UMOV UR4, 0x9242b910 ;  /* 0x9242b91000047882 */ /* 0x000fe20000000000 */
[----:B------:R-:W-:-:S03]  /*0b40*/  UMOV UR5, 0x3f624924 ;  /* 0x3f62492400057882 */ /* 0x000fc60000000000 */
[----:B------:R-:W-:Y:S02]  /*0b50*/  VIADD R23, R9, 0x100000 ;  /* 0x0010000009177836 */ /* 0x000fe40000000000 */
[----:B------:R-:W-:Y:S01]  /*0b60*/  IMAD.MOV.U32 R22, RZ, RZ, R8 ;  /* 0x000000ffff167224 */ /* 0x000fe200078e0008 */
[----:B------:R-:W-:Y:S01]  /*0b70*/  DFMA R12, R10, R12, UR4 ;  /* 0x000000040a0c7e2b */ /* 0x000fe2000800000c */
[----:B------:R-:W-:Y:S01]  /*0b80*/  UMOV UR4, 0x99999dfb ;  /* 0x99999dfb00047882 */ /* 0x000fe20000000000 */
[----:B------:R-:W-:-:S06]  /*0b90*/  UMOV UR5, 0x3f899999 ;  /* 0x3f89999900057882 */ /* 0x000fcc0000000000 */
[----:B------:R-:W-:Y:S01]  /*0ba0*/  DFMA R16, R10, R12, UR4 ;  /* 0x000000040a107e2b */ /* 0x000fe2000800000c */
[----:B------:R-:W-:Y:S01]  /*0bb0*/  UMOV UR4, 0x55555555 ;  /* 0x5555555500047882 */ /* 0x000fe20000000000 */
[----:B------:R-:W-:-:S06]  /*0bc0*/  UMOV UR5, 0x3fb55555 ;  /* 0x3fb5555500057882 */ /* 0x000fcc0000000000 */
[----:B------:R-:W-:-:S08]  /*0bd0*/  DFMA R12, R10, R16, UR4 ;  /* 0x000000040a0c7e2b */ /* 0x000fd00008000010 */
[----:B------:R-:W-:Y:S01]  /*0be0*/  DADD R20, -R12, UR4 ;  /* 0x000000040c147e29 */ /* 0x000fe20008000100 */
[----:B------:R-:W-:Y:S01]  /*0bf0*/  UMOV UR4, 0xb9e7b0 ;  /* 0x00b9e7b000047882 */ /* 0x000fe20000000000 */
[----:B------:R-:W-:-:S06]  /*0c00*/  UMOV UR5, 0x3c46a4cb ;  /* 0x3c46a4cb00057882 */ /* 0x000fcc0000000000 */
[----:B------:R-:W-:Y:S02]  /*0c10*/  DFMA R20, R10, R16, R20 ;  /* 0x000000100a14722b */ /* 0x000fe40000000014 */
[----:B------:R-:W-:-:S06]  /*0c20*/  DMUL R10, R6, R14 ;  /* 0x0000000e060a7228 */ /* 0x000fcc0000000000 */
[----:B------:R-:W-:Y:S01]  /*0c30*/  DADD R18, R20, -UR4 ;  /* 0x8000000414127e29 */ /* 0x000fe20008000000 */
[----:B------:R-:W-:Y:S01]  /*0c40*/  UMOV UR4, 0xfefa39ef ;  /* 0xfefa39ef00047882 */ /* 0x000fe20000000000 */
[C---:B------:R-:W-:Y:S01]  /*0c50*/  DFMA R24, R6.reuse, R14, -R10 ;  /* 0x0000000e0618722b */ /* 0x040fe2000000080a */
[----:B------:R-:W-:Y:S01]  /*0c60*/  UMOV UR5, 0x3fe62e42 ;  /* 0x3fe62e4200057882 */ /* 0x000fe20000000000 */
[----:B------:R-:W-:-:S04]  /*0c70*/  DFMA R20, R6, R6, -R14 ;  /* 0x000000060614722b */ /* 0x000fc8000000080e */
[----:B------:R-:W-:Y:S02]  /*0c80*/  DADD R16, R12, R18 ;  /* 0x000000000c107229 */ /* 0x000fe40000000012 */
[----:B------:R-:W-:Y:S02]  /*0c90*/  DFMA R24, R8, R14, R24 ;  /* 0x0000000e0818722b */ /* 0x000fe40000000018 */
[----:B------:R-:W-:-:S04]  /*0ca0*/  DFMA R20, R6, R22, R20 ;  /* 0x000000160614722b */ /* 0x000fc80000000014 */
[----:B------:R-:W-:Y:S02]  /*0cb0*/  DMUL R14, R16, R10 ;  /* 0x0000000a100e7228 */ /* 0x000fe40000000000 */
[----:B------:R-:W-:Y:S02]  /*0cc0*/  DADD R12, R12, -R16 ;  /* 0x000000000c0c7229 */ /* 0x000fe40000000810 */
[----:B------:R-:W-:-:S04]  /*0cd0*/  DFMA R20, R6, R20, R24 ;  /* 0x000000140614722b */ /* 0x000fc80000000018 */
[----:B------:R-:W-:Y:S02]  /*0ce0*/  DFMA R22, R16, R10, -R14 ;  /* 0x0000000a1016722b */ /* 0x000fe4000000080e */
[----:B------:R-:W-:-:S06]  /*0cf0*/  DADD R12, R18, R12 ;  /* 0x00000000120c7229 */ /* 0x000fcc000000000c */
[----:B------:R-:W-:-:S08]  /*0d00*/  DFMA R20, R16, R20, R22 ;  /* 0x000000141014722b */ /* 0x000fd00000000016 */
[----:B------:R-:W-:-:S08]  /*0d10*/  DFMA R12, R12, R10, R20 ;  /* 0x0000000a0c0c722b */ /* 0x000fd00000000014 */
[----:B------:R-:W-:-:S08]  /*0d20*/  DADD R16, R14, R12 ;  /* 0x000000000e107229 */ /* 0x000fd0000000000c */
[--C-:B------:R-:W-:Y:S02]  /*0d30*/  DADD R10, R6, R16.reuse ;  /* 0x00000000060a7229 */ /* 0x100fe40000000010 */
[----:B------:R-:W-:-:S06]  /*0d40*/  DADD R14, R14, -R16 ;  /* 0x000000000e0e7229 */ /* 0x000fcc0000000810 */
[----:B------:R-:W-:Y:S02]  /*0d50*/  DADD R6, R6, -R10 ;  /* 0x0000000006067229 */ /* 0x000fe4000000080a */
[----:B------:R-:W-:-:S06]  /*0d60*/  DADD R14, R12, R14 ;  /* 0x000000000c0e7229 */ /* 0x000fcc000000000e */
[----:B------:R-:W-:-:S08]  /*0d70*/  DADD R6, R16, R6 ;  /* 0x0000000010067229 */ /* 0x000fd00000000006 */
[----:B------:R-:W-:-:S08]  /*0d80*/  DADD R6, R14, R6 ;  /* 0x000000000e067229 */ /* 0x000fd00000000006 */
[----:B------:R-:W-:-:S08]  /*0d90*/  DADD R8, R8, R6 ;  /* 0x0000000008087229 */ /* 0x000fd00000000006 */
[----:B------:R-:W-:-:S08]  /*0da0*/  DADD R12, R10, R8 ;  /* 0x000000000a0c7229 */ /* 0x000fd00000000008 */
[--C-:B------:R-:W-:Y:S02]  /*0db0*/  DFMA R6, RZ, UR4, R12.reuse ;  /* 0x00000004ff067c2b */ /* 0x100fe4000800000c */
[----:B------:R-:W-:-:S06]  /*0dc0*/  DADD R10, R10, -R12 ;  /* 0x000000000a0a7229 */ /* 0x000fcc000000080c */
[----:B------:R-:W-:Y:S02]  /*0dd0*/  DFMA R14, RZ, -UR4, R6 ;  /* 0x80000004ff0e7c2b */ /* 0x000fe40008000006 */
[----:B------:R-:W-:-:S06]  /*0de0*/  DADD R10, R8, R10 ;  /* 0x00000000080a7229 */ /* 0x000fcc000000000a */
[----:B------:R-:W-:Y:S01]  /*0df0*/  DADD R14, -R12, R14 ;  /* 0x000000000c0e7229 */ /* 0x000fe2000000010e */
[----:B------:R-:W-:Y:S01]  /*0e00*/  LOP3.LUT R13, R3, 0xff0fffff, RZ, 0xc0, !PT ;  /* 0xff0fffff030d7812 */ /* 0x000fe200078ec0ff */
[----:B------:R-:W-:-:S03]  /*0e10*/  IMAD.MOV.U32 R12, RZ, RZ, R2 ;  /* 0x000000ffff0c7224 */ /* 0x000fc600078e0002 */
[----:B------:R-:W-:-:S03]  /*0e20*/  SEL R13, R13, R3, P1 ;  /* 0x000000030d0d7207 */ /* 0x000fc60000800000 */
[----:B------:R-:W-:-:S08]  /*0e30*/  DADD R10, R10, -R14 ;  /* 0x000000000a0a7229 */ /* 0x000fd0000000080e */
[----:B------:R-:W-:-:S08]  /*0e40*/  DFMA R10, RZ, UR6, R10 ;  /* 0x00000006ff0a7c2b */ /* 0x000fd0000800000a */
[----:B------:R-:W-:-:S08]  /*0e50*/  DADD R8, R6, R10 ;  /* 0x0000000006087229 */ /* 0x000fd0000000000a */
[----:B------:R-:W-:Y:S02]  /*0e60*/  DADD R6, R6, -R8 ;  /* 0x0000000006067229 */ /* 0x000fe40000000808 */
[----:B------:R-:W-:-:S06]  /*0e70*/  DMUL R2, R8, R12 ;  /* 0x0000000c08027228 */ /* 0x000fcc0000000000 */
[----:B------:R-:W-:Y:S02]  /*0e80*/  DADD R10, R10, R6 ;  /* 0x000000000a0a7229 */ /* 0x000fe40000000006 */
[----:B------:R-:W-:-:S08]  /*0e90*/  DFMA R8, R8, R12, -R2 ;  /* 0x0000000c0808722b */ /* 0x000fd00000000802 */
[----:B------:R-:W-:Y:S01]  /*0ea0*/  DFMA R10, R10, R12, R8 ;  /* 0x0000000c0a0a722b */ /* 0x000fe20000000008 */
[----:B------:R-:W-:Y:S02]  /*0eb0*/  IMAD.MOV.U32 R8, RZ, RZ, 0x652b82fe ;  /* 0x652b82feff087424 */ /* 0x000fe400078e00ff */
[----:B------:R-:W-:-:S05]  /*0ec0*/  IMAD.MOV.U32 R9, RZ, RZ, 0x3ff71547 ;  /* 0x3ff71547ff097424 */ /* 0x000fca00078e00ff */
[----:B------:R-:W-:-:S08]  /*0ed0*/  DADD R6, R2, R10 ;  /* 0x0000000002067229 */ /* 0x000fd0000000000a */
[----:B------:R-:W-:Y:S02]  /*0ee0*/  DFMA R8, R6, R8, 6.75539944105574400000e+15 ;  /* 0x433800000608742b */ /* 0x000fe40000000008 */
[----:B------:R-:W-:Y:S01]  /*0ef0*/  FSETP.GEU.AND P1, PT, |R7|, 4.1917929649353027344, PT ;  /* 0x4086232b0700780b */ /* 0x000fe20003f2e200 */
[----:B------:R-:W-:-:S05]  /*0f00*/  DADD R2, R2, -R6 ;  /* 0x0000000002027229 */ /* 0x000fca0000000806 */
[----:B------:R-:W-:-:S03]  /*0f10*/  DADD R12, R8, -6.75539944105574400000e+15 ;  /* 0xc3380000080c7429 */ /* 0x000fc60000000000 */
[----:B------:R-:W-:-:S05]  /*0f20*/  DADD R2, R10, R2 ;  /* 0x000000000a027229 */ /* 0x000fca0000000002 */
[----:B------:R-:W-:Y:S01]  /*0f30*/  DFMA R14, R12, -UR4, R6 ;  /* 0x800000040c0e7c2b */ /* 0x000fe20008000006 */
[----:B------:R-:W-:Y:S01]  /*0f40*/  UMOV UR4, 0x3b39803f ;  /* 0x3b39803f00047882 */ /* 0x000fe20000000000 */
[----:B------:R-:W-:-:S06]  /*0f50*/  UMOV UR5, 0x3c7abc9e ;  /* 0x3c7abc9e00057882 */ /* 0x000fcc0000000000 */
[----:B------:R-:W-:Y:S01]  /*0f60*/  DFMA R12, R12, -UR4, R14 ;  /* 0x800000040c0c7c2b */ /* 0x000fe2000800000e */
[----:B------:R-:W-:Y:S01]  /*0f70*/  UMOV UR4, 0x69ce2bdf ;  /* 0x69ce2bdf00047882 */ /* 0x000fe20000000000 */
[----:B------:R-:W-:Y:S01]  /*0f80*/  IMAD.MOV.U32 R14, RZ, RZ, -0x35dec16 ;  /* 0xfca213eaff0e7424 */ /* 0x000fe200078e00ff */
[----:B------:R-:W-:Y:S01]  /*0f90*/  UMOV UR5, 0x3e5ade15 ;  /* 0x3e5ade1500057882 */ /* 0x000fe20000000000 */
[----:B------:R-:W-:-:S06]  /*0fa0*/  IMAD.MOV.U32 R15, RZ, RZ, 0x3e928af3 ;  /* 0x3e928af3ff0f7424 */ /* 0x000fcc00078e00ff */
[----:B------:R-:W-:Y:S01]  /*0fb0*/  DFMA R14, R12, UR4, R14 ;  /* 0x000000040c0e7c2b */ /* 0x000fe2000800000e */
[----:B------:R-:W-:Y:S01]  /*0fc0*/  UMOV UR4, 0x62401315 ;  /* 0x6240131500047882 */ /* 0x000fe20000000000 */
[----:B------:R-:W-:-:S06]  /*0fd0*/  UMOV UR5, 0x3ec71dee ;  /* 0x3ec71dee00057882 */ /* 0x000fcc0000000000 */
[----:B------:R-:W-:Y:S01]  /*0fe0*/  DFMA R14, R12, R14, UR4 ;  /* 0x000000040c0e7e2b */ /* 0x000fe2000800000e */
        /* <DEDUP_REMOVED lines=20> */
[----:B------:R-:W-:-:S08]  /*1130*/  DFMA R14, R12, R14, UR4 ;  /* 0x000000040c0e7e2b */ /* 0x000fd0000800000e */
[----:B------:R-:W-:-:S08]  /*1140*/  DFMA R14, R12, R14, 1 ;  /* 0x3ff000000c0e742b */ /* 0x000fd0000000000e */
[----:B------:R-:W-:-:S10]  /*1150*/  DFMA R14, R12, R14, 1 ;  /* 0x3ff000000c0e742b */ /* 0x000fd4000000000e */
[----:B------:R-:W-:Y:S02]  /*1160*/  IMAD R11, R8, 0x100000, R15 ;  /* 0x00100000080b7824 */ /* 0x000fe400078e020f */
[----:B------:R-:W-:Y:S01]  /*1170*/  IMAD.MOV.U32 R10, RZ, RZ, R14 ;  /* 0x000000ffff0a7224 */ /* 0x000fe200078e000e */
[----:B------:R-:W-:Y:S06]  /*1180*/  @!P1 BRA `(.L_x_8) ;  /* 0x0000000000309947 */ /* 0x000fec0003800000 */
[----:B------:R-:W-:Y:S01]  /*1190*/  FSETP.GEU.AND P2, PT, |R7|, 4.2275390625, PT ;  /* 0x408748000700780b */ /* 0x000fe20003f4e200 */
[C---:B------:R-:W-:Y:S02]  /*11a0*/  DADD R10, R6.reuse, +INF ;  /* 0x7ff00000060a7429 */ /* 0x040fe40000000000 */
[----:B------:R-:W-:-:S08]  /*11b0*/  DSETP.GEU.AND P1, PT, R6, RZ, PT ;  /* 0x000000ff0600722a */ /* 0x000fd00003f2e000 */
[----:B------:R-:W-:Y:S02]  /*11c0*/  FSEL R10, R10, RZ, P1 ;  /* 0x000000ff0a0a7208 */ /* 0x000fe40000800000 */
[----:B------:R-:W-:Y:S02]  /*11d0*/  @!P2 LEA.HI R5, R8, R8, RZ, 0x1 ;  /* 0x000000080805a211 */ /* 0x000fe400078f08ff */
[----:B------:R-:W-:Y:S02]  /*11e0*/  FSEL R11, R11, RZ, P1 ;  /* 0x000000ff0b0b7208 */ /* 0x000fe40000800000 */
[----:B------:R-:W-:-:S05]  /*11f0*/  @!P2 SHF.R.S32.HI R5, RZ, 0x1, R5 ;  /* 0x00000001ff05a819 */ /* 0x000fca0000011405 */
[----:B------:R-:W-:Y:S02]  /*1200*/  @!P2 IMAD.IADD R6, R8, 0x1, -R5 ;  /* 0x000000010806a824 */ /* 0x000fe400078e0a05 */
[----:B------:R-:W-:-:S03]  /*1210*/  @!P2 IMAD R15, R5, 0x100000, R15 ;  /* 0x00100000050fa824 */ /* 0x000fc600078e020f */
[----:B------:R-:W-:Y:S01]  /*1220*/  @!P2 LEA R7, R6, 0x3ff00000, 0x14 ;  /* 0x3ff000000607a811 */ /* 0x000fe200078ea0ff */
[----:B------:R-:W-:-:S06]  /*1230*/  @!P2 IMAD.MOV.U32 R6, RZ, RZ, RZ ;  /* 0x000000ffff06a224 */ /* 0x000fcc00078e00ff */
[----:B------:R-:W-:-:S11]  /*1240*/  @!P2 DMUL R10, R14, R6 ;  /* 0x000000060e0aa228 */ /* 0x000fd60000000000 */
.L_x_8:
[----:B------:R-:W-:Y:S01]  /*1250*/  DFMA R2, R2, R10, R10 ;  /* 0x0000000a0202722b */ /* 0x000fe2000000000a */
[----:B------:R-:W-:Y:S01]  /*1260*/  IMAD.MOV.U32 R5, RZ, RZ, 0x0 ;  /* 0x00000000ff057424 */ /* 0x000fe200078e00ff */
[----:B------:R-:W-:-:S08]  /*1270*/  DSETP.NEU.AND P1, PT, |R10|, +INF , PT ;  /* 0x7ff000000a00742a */ /* 0x000fd00003f2d200 */
[----:B------:R-:W-:Y:S02]  /*1280*/  FSEL R13, R10, R2, !P1 ;  /* 0x000000020a0d7208 */ /* 0x000fe40004800000 */
[----:B------:R-:W-:Y:S01]  /*1290*/  FSEL R10, R11, R3, !P1 ;  /* 0x000000030b0a7208 */ /* 0x000fe20004800000 */
[----:B------:R-:W-:Y:S06]  /*12a0*/  RET.REL.NODEC R4 `(_Z10calcularPiPf) ;  /* 0xffffffec04547950 */ /* 0x000fec0003c3ffff */
.L_x_9:
[----:B------:R-:W-:-:S00]  /*12b0*/  BRA `(.L_x_9) ;  /* 0xfffffffc00fc7947 */ /* 0x000fc0000383ffff */
[----:B------:R-:W-:-:S00]  /*12c0*/  NOP ;  /* 0x0000000000007918 */ /* 0x000fc00000000000 */
        /* <DEDUP_REMOVED lines=11> */
.L_x_11:


//--------------------- .nv.shared.reserved.0     --------------------------
	.section	.nv.shared.reserved.0,"aw",@nobits
	.weak		__nv_reservedSMEM_offset_0_alias
	.size		__nv_reservedSMEM_offset_0_alias, 0, 64
	.other		__nv_reservedSMEM_offset_0_alias,@"STO_CUDA_RESERVED_SHARED STV_DEFAULT"
__nv_reservedSMEM_offset_0_alias:
	.zero		0
	.zero		64


//--------------------- .nv.constant0._Z10calcularPiPf --------------------------
	.section	.nv.constant0._Z10calcularPiPf,"a",@progbits
	.sectionflags	@""
	.align	4
.nv.constant0._Z10calcularPiPf:
	.zero		904


//--------------------- SYMBOLS --------------------------

	.type		.nv.reservedSmem.offset0,@object
	.size		.nv.reservedSmem.offset0,0x4
